	.headerflags	@"EF_CUDA_TEXMODE_UNIFIED EF_CUDA_64BIT_ADDRESS EF_CUDA_SM89 EF_CUDA_VIRTUAL_SM(EF_CUDA_SM89)"
	.elftype	@"ET_EXEC"


//--------------------- .nv.info                  --------------------------
	.section	.nv.info,"",@"SHT_CUDA_INFO"
	.align	4


	//----- nvinfo : EIATTR_REGCOUNT
	.align		4
        /*0000*/ 	.byte	0x04, 0x2f
        /*0002*/ 	.short	(.L_2 - .L_1)
	.align		4
.L_1:
        /*0004*/ 	.word	index@(triton__0d1d2d3d4d56de)
        /*0008*/ 	.word	0x00000028


	//----- nvinfo : EIATTR_MAX_STACK_SIZE
	.align		4
.L_2:
        /*000c*/ 	.byte	0x04, 0x23
        /*000e*/ 	.short	(.L_4 - .L_3)
	.align		4
.L_3:
        /*0010*/ 	.word	index@(triton__0d1d2d3d4d56de)
        /*0014*/ 	.word	0x00000000


	//----- nvinfo : EIATTR_MIN_STACK_SIZE
	.align		4
.L_4:
        /*0018*/ 	.byte	0x04, 0x12
        /*001a*/ 	.short	(.L_6 - .L_5)
	.align		4
.L_5:
        /*001c*/ 	.word	index@(triton__0d1d2d3d4d56de)
        /*0020*/ 	.word	0x00000000


	//----- nvinfo : EIATTR_FRAME_SIZE
	.align		4
.L_6:
        /*0024*/ 	.byte	0x04, 0x11
        /*0026*/ 	.short	(.L_8 - .L_7)
	.align		4
.L_7:
        /*0028*/ 	.word	index@(triton__0d1d2d3d4d56de)
        /*002c*/ 	.word	0x00000000
.L_8:


//--------------------- .nv.info.triton__0d1d2d3d4d56de --------------------------
	.section	.nv.info.triton__0d1d2d3d4d56de,"",@"SHT_CUDA_INFO"
	.align	4


	//----- nvinfo : EIATTR_CUDA_API_VERSION
	.align		4
        /*0000*/ 	.byte	0x04, 0x37
        /*0002*/ 	.short	(.L_10 - .L_9)
.L_9:
        /*0004*/ 	.word	0x0000007b


	//----- nvinfo : EIATTR_PARAM_CBANK
	.align		4
.L_10:
        /*0008*/ 	.byte	0x04, 0x0a
        /*000a*/ 	.short	(.L_12 - .L_11)
	.align		4
.L_11:
        /*000c*/ 	.word	index@(.nv.constant0.triton__0d1d2d3d4d56de)
        /*0010*/ 	.short	0x0160
        /*0012*/ 	.short	0x0030


	//----- nvinfo : EIATTR_CBANK_PARAM_SIZE
	.align		4
.L_12:
        /*0014*/ 	.byte	0x03, 0x19
        /*0016*/ 	.short	0x0030


	//----- nvinfo : EIATTR_KPARAM_INFO
	.align		4
        /*0018*/ 	.byte	0x04, 0x17
        /*001a*/ 	.short	(.L_14 - .L_13)
.L_13:
        /*001c*/ 	.word	0x00000000
        /*0020*/ 	.short	0x0006
        /*0022*/ 	.short	0x002c
        /*0024*/ 	.byte	0x00, 0xf0, 0x11, 0x00


	//----- nvinfo : EIATTR_KPARAM_INFO
	.align		4
.L_14:
        /*0028*/ 	.byte	0x04, 0x17
        /*002a*/ 	.short	(.L_16 - .L_15)
.L_15:
        /*002c*/ 	.word	0x00000000
        /*0030*/ 	.short	0x0005
        /*0032*/ 	.short	0x0028
        /*0034*/ 	.byte	0x00, 0xf0, 0x11, 0x00


	//----- nvinfo : EIATTR_KPARAM_INFO
	.align		4
.L_16:
        /*0038*/ 	.byte	0x04, 0x17
        /*003a*/ 	.short	(.L_18 - .L_17)
.L_17:
        /*003c*/ 	.word	0x00000000
        /*0040*/ 	.short	0x0004
        /*0042*/ 	.short	0x0020
        /*0044*/ 	.byte	0x00, 0xf0, 0x21, 0x00


	//----- nvinfo : EIATTR_KPARAM_INFO
	.align		4
.L_18:
        /*0048*/ 	.byte	0x04, 0x17
        /*004a*/ 	.short	(.L_20 - .L_19)
.L_19:
        /*004c*/ 	.word	0x00000000
        /*0050*/ 	.short	0x0003
        /*0052*/ 	.short	0x0018
        /*0054*/ 	.byte	0x00, 0xf0, 0x21, 0x00


	//----- nvinfo : EIATTR_KPARAM_INFO
	.align		4
.L_20:
        /*0058*/ 	.byte	0x04, 0x17
        /*005a*/ 	.short	(.L_22 - .L_21)
.L_21:
        /*005c*/ 	.word	0x00000000
        /*0060*/ 	.short	0x0002
        /*0062*/ 	.short	0x0010
        /*0064*/ 	.byte	0x00, 0xf0, 0x21, 0x00


	//----- nvinfo : EIATTR_KPARAM_INFO
	.align		4
.L_22:
        /*0068*/ 	.byte	0x04, 0x17
        /*006a*/ 	.short	(.L_24 - .L_23)
.L_23:
        /*006c*/ 	.word	0x00000000
        /*0070*/ 	.short	0x0001
        /*0072*/ 	.short	0x0008
        /*0074*/ 	.byte	0x00, 0xf0, 0x21, 0x00


	//----- nvinfo : EIATTR_KPARAM_INFO
	.align		4
.L_24:
        /*0078*/ 	.byte	0x04, 0x17
        /*007a*/ 	.short	(.L_26 - .L_25)
.L_25:
        /*007c*/ 	.word	0x00000000
        /*0080*/ 	.short	0x0000
        /*0082*/ 	.short	0x0000
        /*0084*/ 	.byte	0x00, 0xf0, 0x21, 0x00


	//----- nvinfo : EIATTR_MAXREG_COUNT
	.align		4
.L_26:
        /*0088*/ 	.byte	0x03, 0x1b
        /*008a*/ 	.short	0x00ff


	//----- nvinfo : EIATTR_COOP_GROUP_MASK_REGIDS
	.align		4
        /*008c*/ 	.byte	0x04, 0x29
        /*008e*/ 	.short	(.L_28 - .L_27)


	//   ....[0]....
.L_27:
        /*0090*/ 	.word	0xffffffff


	//   ....[1]....
        /*0094*/ 	.word	0xffffffff


	//   ....[2]....
        /*0098*/ 	.word	0xffffffff


	//   ....[3]....
        /*009c*/ 	.word	0xffffffff


	//   ....[4]....
        /*00a0*/ 	.word	0xffffffff


	//   ....[5]....
        /*00a4*/ 	.word	0xffffffff


	//   ....[6]....
        /*00a8*/ 	.word	0xffffffff


	//   ....[7]....
        /*00ac*/ 	.word	0xffffffff


	//   ....[8]....
        /*00b0*/ 	.word	0xffffffff


	//   ....[9]....
        /*00b4*/ 	.word	0xffffffff


	//   ....[10]....
        /*00b8*/ 	.word	0xffffffff


	//   ....[11]....
        /*00bc*/ 	.word	0xffffffff


	//   ....[12]....
        /*00c0*/ 	.word	0xffffffff


	//   ....[13]....
        /*00c4*/ 	.word	0xffffffff


	//   ....[14]....
        /*00c8*/ 	.word	0xffffffff


	//   ....[15]....
        /*00cc*/ 	.word	0xffffffff


	//----- nvinfo : EIATTR_COOP_GROUP_INSTR_OFFSETS
	.align		4
.L_28:
        /*00d0*/ 	.byte	0x04, 0x28
        /*00d2*/ 	.short	(.L_30 - .L_29)


	//   ....[0]....
.L_29:
        /*00d4*/ 	.word	0x000006e0


	//   ....[1]....
        /*00d8*/ 	.word	0x00000700


	//   ....[2]....
        /*00dc*/ 	.word	0x00000720


	//   ....[3]....
        /*00e0*/ 	.word	0x00000740


	//   ....[4]....
        /*00e4*/ 	.word	0x00000760


	//   ....[5]....
        /*00e8*/ 	.word	0x000007d0


	//   ....[6]....
        /*00ec*/ 	.word	0x000007f0


	//   ....[7]....
        /*00f0*/ 	.word	0x00000810


	//   ....[8]....
        /*00f4*/ 	.word	0x00001080


	//   ....[9]....
        /*00f8*/ 	.word	0x000010a0


	//   ....[10]....
        /*00fc*/ 	.word	0x000010c0


	//   ....[11]....
        /*0100*/ 	.word	0x000010e0


	//   ....[12]....
        /*0104*/ 	.word	0x00001100


	//   ....[13]....
        /*0108*/ 	.word	0x00001160


	//   ....[14]....
        /*010c*/ 	.word	0x00001180


	//   ....[15]....
        /*0110*/ 	.word	0x000011a0


	//----- nvinfo : EIATTR_EXIT_INSTR_OFFSETS
	.align		4
.L_30:
        /*0114*/ 	.byte	0x04, 0x1c
        /*0116*/ 	.short	(.L_32 - .L_31)


	//   ....[0]....
.L_31:
        /*0118*/ 	.word	0x00001ae0


	//----- nvinfo : EIATTR_MAX_THREADS
	.align		4
.L_32:
        /*011c*/ 	.byte	0x04, 0x05
        /*011e*/ 	.short	(.L_34 - .L_33)
.L_33:
        /*0120*/ 	.word	0x00000100
        /*0124*/ 	.word	0x00000001
        /*0128*/ 	.word	0x00000001
.L_34:


//--------------------- .nv.rel.action            --------------------------
	.section	.nv.rel.action,"",@"SHT_CUDA_RELOCINFO"
	.align	8
	.sectionentsize	8
        /*0000*/ 	.byte	0x73, 0x00, 0x00, 0x00, 0x00, 0x00, 0x00, 0x00, 0x00, 0x00, 0x00, 0x11, 0x25, 0x00, 0x05, 0x36


//--------------------- .nv.constant0.triton__0d1d2d3d4d56de --------------------------
	.section	.nv.constant0.triton__0d1d2d3d4d56de,"a",@progbits
	.align	4
.nv.constant0.triton__0d1d2d3d4d56de:
	.zero		400


//--------------------- .text.triton__0d1d2d3d4d56de --------------------------
	.section	.text.triton__0d1d2d3d4d56de,"ax",@progbits
	.sectionflags	@"SHF_BARRIERS=1"
	.sectioninfo	@"SHI_REGISTERS=40"
	.align	128
        .global         triton__0d1d2d3d4d56de
        .type           triton__0d1d2d3d4d56de,@function
        .size           triton__0d1d2d3d4d56de,(.L_x_3 - triton__0d1d2d3d4d56de)
        .other          triton__0d1d2d3d4d56de,@"STO_CUDA_ENTRY STV_DEFAULT"
triton__0d1d2d3d4d56de:
.text.triton__0d1d2d3d4d56de:
[----:B------:R-:W-:-:S02]  /*0000*/  MOV R1, c[0x0][0x28] ;  /* 0x00000a0000017a02 */ /* 0x000fc40000000f00 */
[----:B------:R-:W0:Y:S01]  /*0010*/  S2R R12, SR_TID.X ;  /* 0x00000000000c7919 */ /* 0x000e220000002100 */
[----:B------:R-:W-:Y:S01]  /*0020*/  MOV R17, 0x2 ;  /* 0x0000000200117802 */ /* 0x000fe20000000f00 */
[----:B------:R-:W-:Y:S01]  /*0030*/  CS2R R8, SRZ ;  /* 0x0000000000087805 */ /* 0x000fe2000001ff00 */
[----:B------:R-:W-:Y:S01]  /*0040*/  CS2R R10, SRZ ;  /* 0x00000000000a7805 */ /* 0x000fe2000001ff00 */
[----:B------:R-:W1:Y:S01]  /*0050*/  S2R R0, SR_CTAID.X ;  /* 0x0000000000007919 */ /* 0x000e620000002500 */
[----:B------:R-:W-:Y:S01]  /*0060*/  CS2R R4, SRZ ;  /* 0x0000000000047805 */ /* 0x000fe2000001ff00 */
[----:B------:R-:W-:Y:S01]  /*0070*/  ULDC.64 UR4, c[0x0][0x118] ;  /* 0x0000460000047ab9 */ /* 0x000fe20000000a00 */
[----:B0-----:R-:W-:-:S04]  /*0080*/  SHF.L.U32 R3, R12, 0x3, RZ ;  /* 0x000000030c037819 */ /* 0x001fc800000006ff */
[----:B------:R-:W-:Y:S02]  /*0090*/  LOP3.LUT R3, R3, 0x7f8, RZ, 0xc0, !PT ;  /* 0x000007f803037812 */ /* 0x000fe400078ec0ff */
[C---:B-1----:R-:W-:Y:S02]  /*00a0*/  ISETP.GE.AND P1, PT, R0.reuse, 0x4, PT ;  /* 0x000000040000780c */ /* 0x042fe40003f26270 */
[----:B------:R-:W-:Y:S01]  /*00b0*/  LOP3.LUT R7, R3, 0x800, RZ, 0xfc, !PT ;  /* 0x0000080003077812 */ /* 0x000fe200078efcff */
[----:B------:R-:W-:-:S03]  /*00c0*/  IMAD R14, R0, 0x900, R3 ;  /* 0x00000900000e7824 */ /* 0x000fc600078e0203 */
[----:B------:R-:W-:Y:S01]  /*00d0*/  ISETP.LT.U32.AND P0, PT, R7, 0x900, !P1 ;  /* 0x000009000700780c */ /* 0x000fe20004f01070 */
[----:B------:R-:W-:Y:S02]  /*00e0*/  IMAD R16, R0, 0x900, R7 ;  /* 0x0000090000107824 */ /* 0x000fe400078e0207 */
[----:B------:R-:W-:Y:S01]  /*00f0*/  CS2R R6, SRZ ;  /* 0x0000000000067805 */ /* 0x000fe2000001ff00 */
[----:B------:R-:W-:-:S04]  /*0100*/  IMAD.WIDE R14, R14, R17, c[0x0][0x160] ;  /* 0x000058000e0e7625 */ /* 0x000fc800078e0211 */
[----:B------:R-:W-:Y:S01]  /*0110*/  IMAD.WIDE R16, R16, R17, c[0x0][0x160] ;  /* 0x0000580010107625 */ /* 0x000fe200078e0211 */
[----:B------:R-:W2:Y:S04]  /*0120*/  @!P1 LDG.E.EL.128 R8, [R14.64] ;  /* 0x000000040e089981 */ /* 0x000ea8000c2e1d00 */
[----:B------:R-:W3:Y:S01]  /*0130*/  @P0 LDG.E.EL.128 R4, [R16.64] ;  /* 0x0000000410040981 */ /* 0x000ee2000c2e1d00 */
[----:B------:R-:W-:Y:S01]  /*0140*/  ISETP.GE.AND P2, PT, R12, 0x8, PT ;  /* 0x000000080c00780c */ /* 0x000fe20003f46270 */
[----:B------:R-:W-:Y:S01]  /*0150*/  CS2R R26, SRZ ;  /* 0x00000000001a7805 */ /* 0x000fe2000001ff00 */
[----:B------:R-:W-:Y:S01]  /*0160*/  CS2R R30, SRZ ;  /* 0x00000000001e7805 */ /* 0x000fe2000001ff00 */
[----:B------:R-:W-:Y:S01]  /*0170*/  CS2R R34, SRZ ;  /* 0x0000000000227805 */ /* 0x000fe2000001ff00 */
[----:B------:R-:W-:Y:S01]  /*0180*/  CS2R R24, SRZ ;  /* 0x0000000000187805 */ /* 0x000fe2000001ff00 */
[----:B------:R-:W-:Y:S01]  /*0190*/  UPLOP3.LUT UP0, UPT, UPT, UPT, UPT, 0x80, 0x0 ;  /* 0x000000000000789c */ /* 0x000fe20003f0f070 */
[----:B--2---:R-:W-:-:S02]  /*01a0*/  SEL R8, R8, RZ, !P1 ;  /* 0x000000ff08087207 */ /* 0x004fc40004800000 */
[----:B------:R-:W-:Y:S02]  /*01b0*/  SEL R9, R9, RZ, !P1 ;  /* 0x000000ff09097207 */ /* 0x000fe40004800000 */
[----:B---3--:R-:W-:Y:S02]  /*01c0*/  SEL R13, R4, RZ, P0 ;  /* 0x000000ff040d7207 */ /* 0x008fe40000000000 */
[C---:B------:R-:W-:Y:S02]  /*01d0*/  PRMT R4, R8.reuse, 0x7632, R4 ;  /* 0x0000763208047816 */ /* 0x040fe40000000004 */
[C---:B------:R-:W-:Y:S01]  /*01e0*/  PRMT R18, R13.reuse, 0x7632, R18 ;  /* 0x000076320d127816 */ /* 0x040fe20000000012 */
[----:B------:R-:W-:Y:S01]  /*01f0*/  IMAD.U32 R13, R13, 0x10000, RZ ;  /* 0x000100000d0d7824 */ /* 0x000fe200078e00ff */
[----:B------:R-:W-:Y:S02]  /*0200*/  SHF.L.U32 R8, R8, 0x10, RZ ;  /* 0x0000001008087819 */ /* 0x000fe400000006ff */
[----:B------:R-:W-:Y:S01]  /*0210*/  SHF.L.U32 R4, R4, 0x10, RZ ;  /* 0x0000001004047819 */ /* 0x000fe200000006ff */
[----:B------:R-:W-:Y:S01]  /*0220*/  FMUL R13, R13, R13 ;  /* 0x0000000d0d0d7220 */ /* 0x000fe20000400000 */
[----:B------:R-:W-:Y:S01]  /*0230*/  SEL R5, R5, RZ, P0 ;  /* 0x000000ff05057207 */ /* 0x000fe20000000000 */
[----:B------:R-:W-:Y:S01]  /*0240*/  FMUL R8, R8, R8 ;  /* 0x0000000808087220 */ /* 0x000fe20000400000 */
[----:B------:R-:W-:Y:S01]  /*0250*/  SHF.L.U32 R18, R18, 0x10, RZ ;  /* 0x0000001012127819 */ /* 0x000fe200000006ff */
[----:B------:R-:W-:Y:S01]  /*0260*/  FMUL R4, R4, R4 ;  /* 0x0000000404047220 */ /* 0x000fe20000400000 */
[----:B------:R-:W-:-:S02]  /*0270*/  FSEL R13, R13, -RZ, P0 ;  /* 0x800000ff0d0d7208 */ /* 0x000fc40000000000 */
[----:B------:R-:W-:Y:S01]  /*0280*/  FSEL R8, R8, RZ, !P1 ;  /* 0x000000ff08087208 */ /* 0x000fe20004800000 */
[----:B------:R-:W-:Y:S01]  /*0290*/  FMUL R18, R18, R18 ;  /* 0x0000001212127220 */ /* 0x000fe20000400000 */
[----:B------:R-:W-:Y:S02]  /*02a0*/  FSEL R17, R4, RZ, !P1 ;  /* 0x000000ff04117208 */ /* 0x000fe40004800000 */
[----:B------:R-:W-:Y:S01]  /*02b0*/  PRMT R4, R9, 0x7632, R4 ;  /* 0x0000763209047816 */ /* 0x000fe20000000004 */
[----:B------:R-:W-:Y:S01]  /*02c0*/  FADD R15, R8, R13 ;  /* 0x0000000d080f7221 */ /* 0x000fe20000000000 */
[----:B------:R-:W-:Y:S02]  /*02d0*/  SHF.L.U32 R13, R5, 0x10, RZ ;  /* 0x00000010050d7819 */ /* 0x000fe400000006ff */
[----:B------:R-:W-:Y:S02]  /*02e0*/  SEL R10, R10, RZ, !P1 ;  /* 0x000000ff0a0a7207 */ /* 0x000fe40004800000 */
[----:B------:R-:W-:Y:S01]  /*02f0*/  SEL R6, R6, RZ, P0 ;  /* 0x000000ff06067207 */ /* 0x000fe20000000000 */
[----:B------:R-:W-:Y:S01]  /*0300*/  FMUL R14, R13, R13 ;  /* 0x0000000d0d0e7220 */ /* 0x000fe20000400000 */
[----:B------:R-:W-:-:S02]  /*0310*/  SHF.L.U32 R4, R4, 0x10, RZ ;  /* 0x0000001004047819 */ /* 0x000fc400000006ff */
[----:B------:R-:W-:Y:S01]  /*0320*/  PRMT R8, R5, 0x7632, R8 ;  /* 0x0000763205087816 */ /* 0x000fe20000000008 */
[----:B------:R-:W-:Y:S01]  /*0330*/  IMAD.U32 R5, R10, 0x10000, RZ ;  /* 0x000100000a057824 */ /* 0x000fe200078e00ff */
[----:B------:R-:W-:Y:S01]  /*0340*/  SHF.L.U32 R13, R6, 0x10, RZ ;  /* 0x00000010060d7819 */ /* 0x000fe200000006ff */
[----:B------:R-:W-:Y:S01]  /*0350*/  FMUL R4, R4, R4 ;  /* 0x0000000404047220 */ /* 0x000fe20000400000 */
[----:B------:R-:W-:Y:S01]  /*0360*/  SHF.L.U32 R9, R9, 0x10, RZ ;  /* 0x0000001009097819 */ /* 0x000fe200000006ff */
[----:B------:R-:W-:Y:S01]  /*0370*/  FMUL R5, R5, R5 ;  /* 0x0000000505057220 */ /* 0x000fe20000400000 */
[----:B------:R-:W-:Y:S01]  /*0380*/  FSEL R18, R18, -RZ, P0 ;  /* 0x800000ff12127208 */ /* 0x000fe20000000000 */
[----:B------:R-:W-:Y:S01]  /*0390*/  FMUL R13, R13, R13 ;  /* 0x0000000d0d0d7220 */ /* 0x000fe20000400000 */
[----:B------:R-:W-:Y:S01]  /*03a0*/  SHF.L.U32 R8, R8, 0x10, RZ ;  /* 0x0000001008087819 */ /* 0x000fe200000006ff */
[----:B------:R-:W-:Y:S01]  /*03b0*/  FMUL R9, R9, R9 ;  /* 0x0000000909097220 */ /* 0x000fe20000400000 */
[----:B------:R-:W-:Y:S01]  /*03c0*/  PRMT R10, R10, 0x7632, R10 ;  /* 0x000076320a0a7816 */ /* 0x000fe2000000000a */
[----:B------:R-:W-:Y:S01]  /*03d0*/  FADD R18, R17, R18 ;  /* 0x0000001211127221 */ /* 0x000fe20000000000 */
[----:B------:R-:W-:Y:S01]  /*03e0*/  FSEL R17, R4, RZ, !P1 ;  /* 0x000000ff04117208 */ /* 0x000fe20004800000 */
[----:B------:R-:W-:Y:S01]  /*03f0*/  FMUL R8, R8, R8 ;  /* 0x0000000808087220 */ /* 0x000fe20000400000 */
[----:B------:R-:W-:Y:S01]  /*0400*/  PRMT R6, R6, 0x7632, R6 ;  /* 0x0000763206067816 */ /* 0x000fe20000000006 */
[----:B------:R-:W-:Y:S01]  /*0410*/  IMAD.U32 R10, R10, 0x10000, RZ ;  /* 0x000100000a0a7824 */ /* 0x000fe200078e00ff */
[----:B------:R-:W-:Y:S01]  /*0420*/  FSEL R4, R5, RZ, !P1 ;  /* 0x000000ff05047208 */ /* 0x000fe20004800000 */
[----:B------:R-:W-:Y:S01]  /*0430*/  FADD R15, R15, R18 ;  /* 0x000000120f0f7221 */ /* 0x000fe20000000000 */
[----:B------:R-:W-:Y:S01]  /*0440*/  FSEL R13, R13, -RZ, P0 ;  /* 0x800000ff0d0d7208 */ /* 0x000fe20000000000 */
[----:B------:R-:W-:Y:S01]  /*0450*/  FMUL R10, R10, R10 ;  /* 0x0000000a0a0a7220 */ /* 0x000fe20000400000 */
[----:B------:R-:W-:-:S02]  /*0460*/  FSEL R9, R9, RZ, !P1 ;  /* 0x000000ff09097208 */ /* 0x000fc40004800000 */
[----:B------:R-:W-:Y:S01]  /*0470*/  FSEL R14, R14, -RZ, P0 ;  /* 0x800000ff0e0e7208 */ /* 0x000fe20000000000 */
[----:B------:R-:W-:Y:S01]  /*0480*/  FADD R13, R4, R13 ;  /* 0x0000000d040d7221 */ /* 0x000fe20000000000 */
[----:B------:R-:W-:Y:S02]  /*0490*/  SEL R11, R11, RZ, !P1 ;  /* 0x000000ff0b0b7207 */ /* 0x000fe40004800000 */
[----:B------:R-:W-:Y:S01]  /*04a0*/  SEL R7, R7, RZ, P0 ;  /* 0x000000ff07077207 */ /* 0x000fe20000000000 */
[----:B------:R-:W-:Y:S01]  /*04b0*/  FADD R14, R9, R14 ;  /* 0x0000000e090e7221 */ /* 0x000fe20000000000 */
[----:B------:R-:W-:Y:S02]  /*04c0*/  SHF.L.U32 R6, R6, 0x10, RZ ;  /* 0x0000001006067819 */ /* 0x000fe400000006ff */
[----:B------:R-:W-:Y:S01]  /*04d0*/  FSEL R8, R8, -RZ, P0 ;  /* 0x800000ff08087208 */ /* 0x000fe20000000000 */
[----:B------:R-:W-:Y:S01]  /*04e0*/  FADD R15, R14, R15 ;  /* 0x0000000f0e0f7221 */ /* 0x000fe20000000000 */
[----:B------:R-:W-:Y:S01]  /*04f0*/  PRMT R4, R11, 0x7632, R4 ;  /* 0x000076320b047816 */ /* 0x000fe20000000004 */
[----:B------:R-:W-:Y:S01]  /*0500*/  FMUL R6, R6, R6 ;  /* 0x0000000606067220 */ /* 0x000fe20000400000 */
[----:B------:R-:W-:Y:S01]  /*0510*/  SHF.L.U32 R5, R7, 0x10, RZ ;  /* 0x0000001007057819 */ /* 0x000fe200000006ff */
[----:B------:R-:W-:Y:S01]  /*0520*/  FADD R8, R17, R8 ;  /* 0x0000000811087221 */ /* 0x000fe20000000000 */
[----:B------:R-:W-:-:S02]  /*0530*/  SHF.L.U32 R11, R11, 0x10, RZ ;  /* 0x000000100b0b7819 */ /* 0x000fc400000006ff */
[----:B------:R-:W-:Y:S01]  /*0540*/  PRMT R7, R7, 0x7632, R7 ;  /* 0x0000763207077816 */ /* 0x000fe20000000007 */
[----:B------:R-:W-:Y:S01]  /*0550*/  FMUL R5, R5, R5 ;  /* 0x0000000505057220 */ /* 0x000fe20000400000 */
[----:B------:R-:W-:Y:S01]  /*0560*/  SHF.L.U32 R4, R4, 0x10, RZ ;  /* 0x0000001004047819 */ /* 0x000fe200000006ff */
[----:B------:R-:W-:Y:S01]  /*0570*/  FMUL R11, R11, R11 ;  /* 0x0000000b0b0b7220 */ /* 0x000fe20000400000 */
[----:B------:R-:W-:Y:S01]  /*0580*/  SHF.L.U32 R7, R7, 0x10, RZ ;  /* 0x0000001007077819 */ /* 0x000fe200000006ff */
[----:B------:R-:W-:Y:S01]  /*0590*/  FADD R8, R8, R15 ;  /* 0x0000000f08087221 */ /* 0x000fe20000000000 */
[----:B------:R-:W-:Y:S01]  /*05a0*/  FSEL R9, R10, RZ, !P1 ;  /* 0x000000ff0a097208 */ /* 0x000fe20004800000 */
[----:B------:R-:W-:Y:S01]  /*05b0*/  FMUL R4, R4, R4 ;  /* 0x0000000404047220 */ /* 0x000fe20000400000 */
[----:B------:R-:W-:Y:S01]  /*05c0*/  FSEL R6, R6, -RZ, P0 ;  /* 0x800000ff06067208 */ /* 0x000fe20000000000 */
[----:B------:R-:W-:Y:S01]  /*05d0*/  FMUL R7, R7, R7 ;  /* 0x0000000707077220 */ /* 0x000fe20000400000 */
[----:B------:R-:W-:Y:S01]  /*05e0*/  FSEL R10, R11, RZ, !P1 ;  /* 0x000000ff0b0a7208 */ /* 0x000fe20004800000 */
[----:B------:R-:W-:Y:S01]  /*05f0*/  FADD R13, R13, R8 ;  /* 0x000000080d0d7221 */ /* 0x000fe20000000000 */
[----:B------:R-:W-:Y:S01]  /*0600*/  FSEL R5, R5, -RZ, P0 ;  /* 0x800000ff05057208 */ /* 0x000fe20000000000 */
[----:B------:R-:W-:Y:S01]  /*0610*/  FADD R6, R9, R6 ;  /* 0x0000000609067221 */ /* 0x000fe20000000000 */
[----:B------:R-:W-:-:S02]  /*0620*/  FSEL R4, R4, RZ, !P1 ;  /* 0x000000ff04047208 */ /* 0x000fc40004800000 */
[----:B------:R-:W-:Y:S01]  /*0630*/  FSEL R7, R7, -RZ, P0 ;  /* 0x800000ff07077208 */ /* 0x000fe20000000000 */
[----:B------:R-:W-:Y:S01]  /*0640*/  FADD R5, R10, R5 ;  /* 0x000000050a057221 */ /* 0x000fe20000000000 */
[----:B------:R-:W-:Y:S01]  /*0650*/  FADD R6, R6, R13 ;  /* 0x0000000d06067221 */ /* 0x000fe20000000000 */
[----:B------:R-:W-:Y:S02]  /*0660*/  LOP3.LUT P1, RZ, R12, 0x1f, RZ, 0xc0, !PT ;  /* 0x0000001f0cff7812 */ /* 0x000fe4000782c0ff */
[----:B------:R-:W-:Y:S01]  /*0670*/  FADD R7, R4, R7 ;  /* 0x0000000704077221 */ /* 0x000fe20000000000 */
[----:B------:R-:W-:Y:S01]  /*0680*/  FADD R6, R5, R6 ;  /* 0x0000000605067221 */ /* 0x000fe20000000000 */
[----:B------:R-:W-:Y:S02]  /*0690*/  SHF.R.U32.HI R10, RZ, 0x3, R12 ;  /* 0x00000003ff0a7819 */ /* 0x000fe4000001160c */
[----:B------:R-:W-:Y:S01]  /*06a0*/  LOP3.LUT P0, RZ, R12, 0x7, RZ, 0xc0, !PT ;  /* 0x000000070cff7812 */ /* 0x000fe2000780c0ff */
[----:B------:R-:W-:Y:S01]  /*06b0*/  FADD R6, R7, R6 ;  /* 0x0000000607067221 */ /* 0x000fe20000000000 */
[----:B------:R-:W-:-:S02]  /*06c0*/  LOP3.LUT R10, R10, 0x1c, RZ, 0xc0, !PT ;  /* 0x0000001c0a0a7812 */ /* 0x000fc400078ec0ff */
[----:B------:R-:W-:Y:S02]  /*06d0*/  ISETP.LT.AND P0, PT, R12, 0x8, !P0 ;  /* 0x000000080c00780c */ /* 0x000fe40004701270 */
[----:B------:R-:W0:Y:S02]  /*06e0*/  SHFL.BFLY PT, R5, R6, 0x10, 0x1f ;  /* 0x0e001f0006057f89 */ /* 0x000e2400000e0000 */
[----:B0-----:R-:W-:-:S05]  /*06f0*/  FADD R5, R6, R5 ;  /* 0x0000000506057221 */ /* 0x001fca0000000000 */
[----:B------:R-:W0:Y:S02]  /*0700*/  SHFL.BFLY PT, R4, R5, 0x8, 0x1f ;  /* 0x0d001f0005047f89 */ /* 0x000e2400000e0000 */
[----:B0-----:R-:W-:-:S05]  /*0710*/  FADD R4, R5, R4 ;  /* 0x0000000405047221 */ /* 0x001fca0000000000 */
[----:B------:R-:W0:Y:S02]  /*0720*/  SHFL.BFLY PT, R7, R4, 0x4, 0x1f ;  /* 0x0c801f0004077f89 */ /* 0x000e2400000e0000 */
[----:B0-----:R-:W-:-:S05]  /*0730*/  FADD R7, R4, R7 ;  /* 0x0000000704077221 */ /* 0x001fca0000000000 */
[----:B------:R-:W0:Y:S02]  /*0740*/  SHFL.BFLY PT, R8, R7, 0x2, 0x1f ;  /* 0x0c401f0007087f89 */ /* 0x000e2400000e0000 */
[----:B0-----:R-:W-:-:S05]  /*0750*/  FADD R8, R7, R8 ;  /* 0x0000000807087221 */ /* 0x001fca0000000000 */
[----:B------:R-:W0:Y:S02]  /*0760*/  SHFL.BFLY PT, R9, R8, 0x1, 0x1f ;  /* 0x0c201f0008097f89 */ /* 0x000e2400000e0000 */
[----:B0-----:R-:W-:Y:S01]  /*0770*/  FADD R9, R8, R9 ;  /* 0x0000000908097221 */ /* 0x001fe20000000000 */
[----:B------:R-:W-:-:S04]  /*0780*/  MOV R8, RZ ;  /* 0x000000ff00087202 */ /* 0x000fc80000000f00 */
[----:B------:R-:W-:Y:S04]  /*0790*/  @!P1 STS [R10], R9 ;  /* 0x000000090a009388 */ /* 0x000fe80000000800 */
[----:B------:R-:W-:Y:S06]  /*07a0*/  BAR.SYNC 0x0 ;  /* 0x0000000000007b1d */ /* 0x000fec0000000000 */
[----:B------:R-:W0:Y:S01]  /*07b0*/  @!P2 LDS R2, [R12.X4] ;  /* 0x000000000c02a984 */ /* 0x000e220000004800 */
[----:B------:R-:W-:-:S03]  /*07c0*/  IMAD.MOV.U32 R9, RZ, RZ, 0x39e38e39 ;  /* 0x39e38e39ff097424 */ /* 0x000fc600078e00ff */
[----:B0-----:R-:W0:Y:S02]  /*07d0*/  SHFL.BFLY PT, R5, R2, 0x4, 0x1f ;  /* 0x0c801f0002057f89 */ /* 0x001e2400000e0000 */
[----:B0-----:R-:W-:-:S05]  /*07e0*/  FADD R5, R2, R5 ;  /* 0x0000000502057221 */ /* 0x001fca0000000000 */
[----:B------:R-:W0:Y:S02]  /*07f0*/  SHFL.BFLY PT, R4, R5, 0x2, 0x1f ;  /* 0x0c401f0005047f89 */ /* 0x000e2400000e0000 */
[----:B0-----:R-:W-:-:S05]  /*0800*/  FADD R4, R5, R4 ;  /* 0x0000000405047221 */ /* 0x001fca0000000000 */
[----:B------:R-:W0:Y:S02]  /*0810*/  SHFL.BFLY PT, R7, R4, 0x1, 0x1f ;  /* 0x0c201f0004077f89 */ /* 0x000e2400000e0000 */
[----:B0-----:R-:W-:-:S05]  /*0820*/  FADD R7, R4, R7 ;  /* 0x0000000704077221 */ /* 0x001fca0000000000 */
[----:B------:R-:W-:Y:S04]  /*0830*/  @P0 STS [R12.X4], R7 ;  /* 0x000000070c000388 */ /* 0x000fe80000004800 */
[----:B------:R-:W-:Y:S06]  /*0840*/  BAR.SYNC 0x0 ;  /* 0x0000000000007b1d */ /* 0x000fec0000000000 */
[----:B------:R-:W0:Y:S02]  /*0850*/  LDS R6, [RZ] ;  /* 0x00000000ff067984 */ /* 0x000e240000000800 */
[----:B0-----:R-:W-:-:S06]  /*0860*/  FFMA R2, R6, R9, 9.9999997473787516356e-06 ;  /* 0x3727c5ac06027423 */ /* 0x001fcc0000000009 */
[----:B------:R-:W0:Y:S02]  /*0870*/  MUFU.RSQ R2, R2 ;  /* 0x0000000200027308 */ /* 0x000e240000001400 */
.L_x_0:
[----:B------:R-:W-:Y:S01]  /*0880*/  LOP3.LUT R32, R8, R3, RZ, 0xfc, !PT ;  /* 0x0000000308207212 */ /* 0x000fe200078efcff */
[----:B------:R-:W-:Y:S01]  /*0890*/  CS2R R4, SRZ ;  /* 0x0000000000047805 */ /* 0x000fe2000001ff00 */
[----:B------:R-:W-:Y:S01]  /*08a0*/  IADD3 R9, P5, R3, R8, RZ ;  /* 0x0000000803097210 */ /* 0x000fe20007fbe0ff */
[----:B------:R-:W-:Y:S01]  /*08b0*/  CS2R R6, SRZ ;  /* 0x0000000000067805 */ /* 0x000fe2000001ff00 */
[----:B------:R-:W-:Y:S01]  /*08c0*/  ISETP.GE.U32.AND P4, PT, R32, 0x900, PT ;  /* 0x000009002000780c */ /* 0x000fe20003f86070 */
[C---:B------:R-:W-:Y:S01]  /*08d0*/  IMAD R28, R0.reuse, 0x900, R32 ;  /* 0x00000900001c7824 */ /* 0x040fe200078e0220 */
[----:B------:R-:W-:Y:S02]  /*08e0*/  MOV R17, 0x2 ;  /* 0x0000000200117802 */ /* 0x000fe40000000f00 */
[----:B------:R-:W-:Y:S02]  /*08f0*/  ISETP.LT.AND P3, PT, R0, 0x4, !P4 ;  /* 0x000000040000780c */ /* 0x000fe40006761270 */
[----:B------:R-:W-:Y:S01]  /*0900*/  IADD3.X R10, RZ, RZ, RZ, P5, !PT ;  /* 0x000000ffff0a7210 */ /* 0x000fe20002ffe4ff */
[----:B------:R-:W-:Y:S01]  /*0910*/  IMAD.WIDE R16, R28, R17, c[0x0][0x160] ;  /* 0x000058001c107625 */ /* 0x000fe200078e0211 */
[----:B------:R-:W-:-:S02]  /*0920*/  LEA R22, P5, R9, c[0x0][0x168], 0x2 ;  /* 0x00005a0009167a11 */ /* 0x000fc400078a10ff */
[----:B------:R-:W-:Y:S02]  /*0930*/  LOP3.LUT R13, R8, 0x4, R3, 0xfe, !PT ;  /* 0x00000004080d7812 */ /* 0x000fe400078efe03 */
[----:B------:R-:W-:Y:S02]  /*0940*/  LEA.HI.X R23, R9, c[0x0][0x16c], R10, 0x2, P5 ;  /* 0x00005b0009177a11 */ /* 0x000fe400028f140a */
[----:B------:R-:W-:Y:S01]  /*0950*/  MOV R29, 0x4 ;  /* 0x00000004001d7802 */ /* 0x000fe20000000f00 */
[----:B------:R-:W-:Y:S01]  /*0960*/  CS2R R8, SRZ ;  /* 0x0000000000087805 */ /* 0x000fe2000001ff00 */
[----:B------:R-:W-:Y:S01]  /*0970*/  CS2R R10, SRZ ;  /* 0x00000000000a7805 */ /* 0x000fe2000001ff00 */
[----:B------:R-:W-:Y:S01]  /*0980*/  IMAD R36, R0, 0x900, R13 ;  /* 0x0000090000247824 */ /* 0x000fe200078e020d */
[----:B------:R1:W2:Y:S01]  /*0990*/  @P3 LDG.E.EL.128 R4, [R16.64] ;  /* 0x0000000410043981 */ /* 0x0002a2000c2e1d00 */
[----:B------:R-:W-:Y:S01]  /*09a0*/  CS2R R12, SRZ ;  /* 0x00000000000c7805 */ /* 0x000fe2000001ff00 */
[----:B------:R-:W-:Y:S01]  /*09b0*/  CS2R R14, SRZ ;  /* 0x00000000000e7805 */ /* 0x000fe2000001ff00 */
[-C--:B------:R-:W-:Y:S01]  /*09c0*/  IMAD.WIDE R36, R36, R29.reuse, c[0x0][0x170] ;  /* 0x00005c0024247625 */ /* 0x080fe200078e021d */
[----:B------:R3:W4:Y:S04]  /*09d0*/  @!P4 LDG.E.EL.128 R8, [R22.64+0x10] ;  /* 0x000010041608c981 */ /* 0x000728000c2e1d00 */
[----:B------:R2:W5:Y:S01]  /*09e0*/  @P3 LDG.E.EL.128 R12, [R36.64] ;  /* 0x00000004240c3981 */ /* 0x000562000c2e1d00 */
[----:B------:R-:W-:Y:S01]  /*09f0*/  CS2R R18, SRZ ;  /* 0x0000000000127805 */ /* 0x000fe2000001ff00 */
[----:B-1----:R-:W-:Y:S01]  /*0a00*/  CS2R R16, SRZ ;  /* 0x0000000000107805 */ /* 0x002fe2000001ff00 */
[----:B------:R-:W-:Y:S01]  /*0a10*/  IMAD.WIDE.U32 R32, R32, R29, c[0x0][0x168] ;  /* 0x00005a0020207625 */ /* 0x000fe200078e001d */
[----:B------:R-:W-:Y:S01]  /*0a20*/  CS2R R20, SRZ ;  /* 0x0000000000147805 */ /* 0x000fe2000001ff00 */
[----:B---3--:R-:W-:-:S02]  /*0a30*/  CS2R R22, SRZ ;  /* 0x0000000000167805 */ /* 0x008fc4000001ff00 */
[----:B------:R-:W-:Y:S01]  /*0a40*/  IMAD.WIDE R28, R28, R29, c[0x0][0x170] ;  /* 0x00005c001c1c7625 */ /* 0x000fe200078e021d */
[----:B------:R1:W3:Y:S04]  /*0a50*/  @!P4 LDG.E.EL.128 R16, [R32.64] ;  /* 0x000000042010c981 */ /* 0x0002e8000c2e1d00 */
[----:B------:R4:W3:Y:S01]  /*0a60*/  @P3 LDG.E.EL.128 R20, [R28.64] ;  /* 0x000000041c143981 */ /* 0x0008e2000c2e1d00 */
[----:B--2---:R-:W-:Y:S02]  /*0a70*/  SEL R36, R7, RZ, P3 ;  /* 0x000000ff07247207 */ /* 0x004fe40001800000 */
[----:B------:R-:W-:Y:S02]  /*0a80*/  SEL R6, R6, RZ, P3 ;  /* 0x000000ff06067207 */ /* 0x000fe40001800000 */
[----:B----4-:R-:W-:Y:S01]  /*0a90*/  SEL R28, R10, RZ, !P4 ;  /* 0x000000ff0a1c7207 */ /* 0x010fe20006000000 */
[C---:B------:R-:W-:Y:S01]  /*0aa0*/  IMAD.U32 R37, R36.reuse, 0x10000, RZ ;  /* 0x0001000024257824 */ /* 0x040fe200078e00ff */
[----:B------:R-:W-:-:S02]  /*0ab0*/  PRMT R36, R36, 0x7632, R36 ;  /* 0x0000763224247816 */ /* 0x000fc40000000024 */
[----:B-----5:R-:W-:Y:S01]  /*0ac0*/  SEL R7, R14, RZ, P3 ;  /* 0x000000ff0e077207 */ /* 0x020fe20001800000 */
[----:B0-----:R-:W-:Y:S01]  /*0ad0*/  FMUL R10, R37, R2 ;  /* 0x00000002250a7220 */ /* 0x001fe20000400000 */
[----:B------:R-:W-:Y:S01]  /*0ae0*/  FADD R14, R28, 1 ;  /* 0x3f8000001c0e7421 */ /* 0x000fe20000000000 */
[----:B------:R-:W-:Y:S02]  /*0af0*/  SEL R8, R8, RZ, !P4 ;  /* 0x000000ff08087207 */ /* 0x000fe40006000000 */
[----:B------:R-:W-:Y:S01]  /*0b00*/  SEL R11, R11, RZ, !P4 ;  /* 0x000000ff0b0b7207 */ /* 0x000fe20006000000 */
[----:B------:R-:W-:Y:S01]  /*0b10*/  FFMA R7, R10, R14, R7 ;  /* 0x0000000e0a077223 */ /* 0x000fe20000000007 */
[C---:B------:R-:W-:Y:S02]  /*0b20*/  PRMT R10, R6.reuse, 0x7632, R10 ;  /* 0x00007632060a7816 */ /* 0x040fe4000000000a */
[----:B------:R-:W-:Y:S01]  /*0b30*/  SHF.L.U32 R29, R6, 0x10, RZ ;  /* 0x00000010061d7819 */ /* 0x000fe200000006ff */
[----:B------:R-:W-:Y:S01]  /*0b40*/  FADD R11, R11, 1 ;  /* 0x3f8000000b0b7421 */ /* 0x000fe20000000000 */
[----:B------:R-:W-:Y:S01]  /*0b50*/  SHF.L.U32 R37, R36, 0x10, RZ ;  /* 0x0000001024257819 */ /* 0x000fe200000006ff */
[----:B------:R-:W-:Y:S01]  /*0b60*/  FMUL R7, R7, R7 ;  /* 0x0000000707077220 */ /* 0x000fe20000400000 */
[----:B------:R-:W-:Y:S01]  /*0b70*/  SEL R9, R9, RZ, !P4 ;  /* 0x000000ff09097207 */ /* 0x000fe20006000000 */
[-C--:B------:R-:W-:Y:S01]  /*0b80*/  FMUL R29, R29, R2.reuse ;  /* 0x000000021d1d7220 */ /* 0x080fe20000400000 */
[----:B-1----:R-:W-:Y:S01]  /*0b90*/  SHF.L.U32 R33, R10, 0x10, RZ ;  /* 0x000000100a217819 */ /* 0x002fe200000006ff */
[----:B------:R-:W-:Y:S01]  /*0ba0*/  FADD R10, R8, 1 ;  /* 0x3f800000080a7421 */ /* 0x000fe20000000000 */
[----:B------:R-:W-:Y:S01]  /*0bb0*/  SEL R12, R12, RZ, P3 ;  /* 0x000000ff0c0c7207 */ /* 0x000fe20001800000 */
[-C--:B------:R-:W-:Y:S01]  /*0bc0*/  FMUL R6, R37, R2.reuse ;  /* 0x0000000225067220 */ /* 0x080fe20000400000 */
[----:B------:R-:W-:Y:S01]  /*0bd0*/  SEL R15, R15, RZ, P3 ;  /* 0x000000ff0f0f7207 */ /* 0x000fe20001800000 */
[----:B------:R-:W-:Y:S01]  /*0be0*/  FADD R9, R9, 1 ;  /* 0x3f80000009097421 */ /* 0x000fe20000000000 */
[----:B------:R-:W-:Y:S01]  /*0bf0*/  SEL R13, R13, RZ, P3 ;  /* 0x000000ff0d0d7207 */ /* 0x000fe20001800000 */
[----:B------:R-:W-:Y:S01]  /*0c00*/  FMUL R8, R33, R2 ;  /* 0x0000000221087220 */ /* 0x000fe20000400000 */
[----:B------:R-:W-:Y:S01]  /*0c10*/  FFMA R10, R29, R10, R12 ;  /* 0x0000000a1d0a7223 */ /* 0x000fe2000000000c */
[----:B------:R-:W-:Y:S01]  /*0c20*/  FFMA R6, R6, R11, R15 ;  /* 0x0000000b06067223 */ /* 0x000fe2000000000f */
[----:B------:R-:W-:Y:S01]  /*0c30*/  FSEL R12, R7, -RZ, P3 ;  /* 0x800000ff070c7208 */ /* 0x000fe20001800000 */
[----:B------:R-:W-:Y:S01]  /*0c40*/  FFMA R8, R8, R9, R13 ;  /* 0x0000000908087223 */ /* 0x000fe2000000000d */
[----:B------:R-:W-:Y:S01]  /*0c50*/  FMUL R10, R10, R10 ;  /* 0x0000000a0a0a7220 */ /* 0x000fe20000400000 */
[----:B------:R-:W-:Y:S01]  /*0c60*/  FMUL R6, R6, R6 ;  /* 0x0000000606067220 */ /* 0x000fe20000400000 */
[----:B------:R-:W-:Y:S01]  /*0c70*/  SEL R4, R4, RZ, P3 ;  /* 0x000000ff04047207 */ /* 0x000fe20001800000 */
[----:B------:R-:W-:Y:S01]  /*0c80*/  FMUL R8, R8, R8 ;  /* 0x0000000808087220 */ /* 0x000fe20000400000 */
[----:B------:R-:W-:Y:S01]  /*0c90*/  SEL R5, R5, RZ, P3 ;  /* 0x000000ff05057207 */ /* 0x000fe20001800000 */
[----:B------:R-:W-:Y:S01]  /*0ca0*/  FADD R35, R12, R35 ;  /* 0x000000230c237221 */ /* 0x000fe20000000000 */
[----:B------:R-:W-:Y:S01]  /*0cb0*/  FSEL R7, R10, -RZ, P3 ;  /* 0x800000ff0a077208 */ /* 0x000fe20001800000 */
[----:B------:R-:W-:Y:S01]  /*0cc0*/  IMAD.U32 R13, R4, 0x10000, RZ ;  /* 0x00010000040d7824 */ /* 0x000fe200078e00ff */
[----:B------:R-:W-:-:S02]  /*0cd0*/  FSEL R6, R6, -RZ, P3 ;  /* 0x800000ff06067208 */ /* 0x000fc40001800000 */
[----:B------:R-:W-:Y:S01]  /*0ce0*/  FSEL R8, R8, -RZ, P3 ;  /* 0x800000ff08087208 */ /* 0x000fe20001800000 */
[----:B------:R-:W-:Y:S01]  /*0cf0*/  FADD R26, R7, R26 ;  /* 0x0000001a071a7221 */ /* 0x000fe20000000000 */
[----:B------:R-:W-:Y:S01]  /*0d00*/  PRMT R7, R5, 0x7632, R7 ;  /* 0x0000763205077816 */ /* 0x000fe20000000007 */
[----:B------:R-:W-:Y:S01]  /*0d10*/  FADD R31, R6, R31 ;  /* 0x0000001f061f7221 */ /* 0x000fe20000000000 */
[----:B------:R-:W-:Y:S01]  /*0d20*/  PRMT R6, R4, 0x7632, R6 ;  /* 0x0000763204067816 */ /* 0x000fe20000000006 */
[----:B------:R-:W-:Y:S01]  /*0d30*/  FADD R25, R8, R25 ;  /* 0x0000001908197221 */ /* 0x000fe20000000000 */
[----:B---3--:R-:W-:Y:S02]  /*0d40*/  SEL R11, R16, RZ, !P4 ;  /* 0x000000ff100b7207 */ /* 0x008fe40006000000 */
[----:B------:R-:W-:Y:S02]  /*0d50*/  SEL R10, R17, RZ, !P4 ;  /* 0x000000ff110a7207 */ /* 0x000fe40006000000 */
[----:B------:R-:W-:Y:S01]  /*0d60*/  SEL R8, R18, RZ, !P4 ;  /* 0x000000ff12087207 */ /* 0x000fe20006000000 */
[----:B------:R-:W-:Y:S01]  /*0d70*/  FADD R11, R11, 1 ;  /* 0x3f8000000b0b7421 */ /* 0x000fe20000000000 */
[----:B------:R-:W-:Y:S01]  /*0d80*/  SHF.L.U32 R5, R5, 0x10, RZ ;  /* 0x0000001005057819 */ /* 0x000fe200000006ff */
[----:B------:R-:W-:Y:S01]  /*0d90*/  FADD R10, R10, 1 ;  /* 0x3f8000000a0a7421 */ /* 0x000fe20000000000 */
[----:B------:R-:W-:Y:S01]  /*0da0*/  SEL R9, R19, RZ, !P4 ;  /* 0x000000ff13097207 */ /* 0x000fe20006000000 */
[----:B------:R-:W-:Y:S01]  /*0db0*/  FADD R8, R8, 1 ;  /* 0x3f80000008087421 */ /* 0x000fe20000000000 */
[----:B------:R-:W-:Y:S01]  /*0dc0*/  SHF.L.U32 R17, R7, 0x10, RZ ;  /* 0x0000001007117819 */ /* 0x000fe200000006ff */
[-C--:B------:R-:W-:Y:S01]  /*0dd0*/  FMUL R5, R5, R2.reuse ;  /* 0x0000000205057220 */ /* 0x080fe20000400000 */
[----:B------:R-:W-:Y:S01]  /*0de0*/  SHF.L.U32 R15, R6, 0x10, RZ ;  /* 0x00000010060f7819 */ /* 0x000fe200000006ff */
[-C--:B------:R-:W-:Y:S01]  /*0df0*/  FMUL R7, R13, R2.reuse ;  /* 0x000000020d077220 */ /* 0x080fe20000400000 */
[----:B------:R-:W-:Y:S01]  /*0e00*/  SEL R20, R20, RZ, P3 ;  /* 0x000000ff14147207 */ /* 0x000fe20001800000 */
[----:B------:R-:W-:Y:S01]  /*0e10*/  FADD R9, R9, 1 ;  /* 0x3f80000009097421 */ /* 0x000fe20000000000 */
[----:B------:R-:W-:Y:S01]  /*0e20*/  SEL R22, R22, RZ, P3 ;  /* 0x000000ff16167207 */ /* 0x000fe20001800000 */
[-C--:B------:R-:W-:Y:S01]  /*0e30*/  FMUL R4, R17, R2.reuse ;  /* 0x0000000211047220 */ /* 0x080fe20000400000 */
[----:B------:R-:W-:Y:S01]  /*0e40*/  SEL R21, R21, RZ, P3 ;  /* 0x000000ff15157207 */ /* 0x000fe20001800000 */
[----:B------:R-:W-:Y:S01]  /*0e50*/  FMUL R6, R15, R2 ;  /* 0x000000020f067220 */ /* 0x000fe20000400000 */
[----:B------:R-:W-:Y:S01]  /*0e60*/  SEL R23, R23, RZ, P3 ;  /* 0x000000ff17177207 */ /* 0x000fe20001800000 */
[----:B------:R-:W-:Y:S01]  /*0e70*/  FFMA R5, R5, R8, R22 ;  /* 0x0000000805057223 */ /* 0x000fe20000000016 */
[----:B------:R-:W-:Y:S01]  /*0e80*/  FFMA R7, R7, R11, R20 ;  /* 0x0000000b07077223 */ /* 0x000fe20000000014 */
[----:B------:R-:W-:Y:S01]  /*0e90*/  PLOP3.LUT P4, PT, PT, PT, UP0, 0x80, 0x0 ;  /* 0x000000000000781c */ /* 0x000fe20003f8f008 */
[----:B------:R-:W-:Y:S01]  /*0ea0*/  FFMA R6, R6, R10, R21 ;  /* 0x0000000a06067223 */ /* 0x000fe20000000015 */
[----:B------:R-:W-:Y:S01]  /*0eb0*/  FFMA R4, R4, R9, R23 ;  /* 0x0000000904047223 */ /* 0x000fe20000000017 */
[----:B------:R-:W-:Y:S01]  /*0ec0*/  FMUL R5, R5, R5 ;  /* 0x0000000505057220 */ /* 0x000fe20000400000 */
[----:B------:R-:W-:Y:S01]  /*0ed0*/  FMUL R7, R7, R7 ;  /* 0x0000000707077220 */ /* 0x000fe20000400000 */
[----:B------:R-:W-:Y:S01]  /*0ee0*/  FMUL R6, R6, R6 ;  /* 0x0000000606067220 */ /* 0x000fe20000400000 */
[----:B------:R-:W-:Y:S01]  /*0ef0*/  FMUL R4, R4, R4 ;  /* 0x0000000404047220 */ /* 0x000fe20000400000 */
[----:B------:R-:W-:Y:S01]  /*0f00*/  UPLOP3.LUT UP0, UPT, UPT, UPT, UPT, 0x40, 0x0 ;  /* 0x000000000000789c */ /* 0x000fe20003f0e870 */
[----:B------:R-:W-:-:S02]  /*0f10*/  FSEL R9, R5, -RZ, P3 ;  /* 0x800000ff05097208 */ /* 0x000fc40001800000 */
[----:B------:R-:W-:Y:S02]  /*0f20*/  FSEL R8, R7, -RZ, P3 ;  /* 0x800000ff07087208 */ /* 0x000fe40001800000 */
[----:B------:R-:W-:Y:S01]  /*0f30*/  FSEL R7, R4, -RZ, P3 ;  /* 0x800000ff04077208 */ /* 0x000fe20001800000 */
[----:B------:R-:W-:Y:S01]  /*0f40*/  FADD R34, R9, R34 ;  /* 0x0000002209227221 */ /* 0x000fe20000000000 */
[----:B------:R-:W-:Y:S01]  /*0f50*/  FSEL R5, R6, -RZ, P3 ;  /* 0x800000ff06057208 */ /* 0x000fe20001800000 */
[----:B------:R-:W-:Y:S01]  /*0f60*/  FADD R27, R8, R27 ;  /* 0x0000001b081b7221 */ /* 0x000fe20000000000 */
[----:B------:R-:W-:Y:S01]  /*0f70*/  MOV R8, 0x800 ;  /* 0x0000080000087802 */ /* 0x000fe20000000f00 */
[----:B------:R-:W-:Y:S02]  /*0f80*/  FADD R24, R7, R24 ;  /* 0x0000001807187221 */ /* 0x000fe40000000000 */
[----:B------:R-:W-:Y:S01]  /*0f90*/  FADD R30, R5, R30 ;  /* 0x0000001e051e7221 */ /* 0x000fe20000000000 */
[----:B------:R-:W-:Y:S05]  /*0fa0*/  @P4 BRA `(.L_x_0) ;  /* 0xfffff8d000004947 */ /* 0x000fea000383ffff */
[----:B------:R-:W-:Y:S01]  /*0fb0*/  FADD R27, R27, R30 ;  /* 0x0000001e1b1b7221 */ /* 0x000fe20000000000 */
[----:B------:R-:W0:Y:S01]  /*0fc0*/  S2R R10, SR_TID.X ;  /* 0x00000000000a7919 */ /* 0x000e220000002100 */
[----:B------:R-:W-:-:S02]  /*0fd0*/  UPLOP3.LUT UP0, UPT, UPT, UPT, UPT, 0x80, 0x0 ;  /* 0x000000000000789c */ /* 0x000fc40003f0f070 */
[----:B------:R-:W-:Y:S01]  /*0fe0*/  FADD R27, R34, R27 ;  /* 0x0000001b221b7221 */ /* 0x000fe20000000000 */
[----:B------:R-:W-:Y:S06]  /*0ff0*/  BAR.SYNC 0x0 ;  /* 0x0000000000007b1d */ /* 0x000fec0000000000 */
[----:B------:R-:W-:Y:S01]  /*1000*/  FADD R27, R24, R27 ;  /* 0x0000001b181b7221 */ /* 0x000fe20000000000 */
[----:B------:R-:W-:-:S03]  /*1010*/  IMAD.MOV.U32 R24, RZ, RZ, RZ ;  /* 0x000000ffff187224 */ /* 0x000fc600078e00ff */
[----:B------:R-:W-:-:S04]  /*1020*/  FADD R26, R26, R27 ;  /* 0x0000001b1a1a7221 */ /* 0x000fc80000000000 */
[----:B------:R-:W-:-:S04]  /*1030*/  FADD R26, R25, R26 ;  /* 0x0000001a191a7221 */ /* 0x000fc80000000000 */
[----:B------:R-:W-:Y:S01]  /*1040*/  FADD R26, R35, R26 ;  /* 0x0000001a231a7221 */ /* 0x000fe20000000000 */
[----:B0-----:R-:W-:-:S03]  /*1050*/  SHF.R.U32.HI R11, RZ, 0x3, R10 ;  /* 0x00000003ff0b7819 */ /* 0x001fc6000001160a */
[----:B------:R-:W-:Y:S01]  /*1060*/  FADD R26, R31, R26 ;  /* 0x0000001a1f1a7221 */ /* 0x000fe20000000000 */
[----:B------:R-:W-:-:S04]  /*1070*/  LOP3.LUT R12, R11, 0x1c, RZ, 0xc0, !PT ;  /* 0x0000001c0b0c7812 */ /* 0x000fc800078ec0ff */
        /* <DEDUP_REMOVED lines=10> */
[----:B------:R-:W-:Y:S04]  /*1120*/  @!P1 STS [R12], R9 ;  /* 0x000000090c009388 */ /* 0x000fe80000000800 */
[----:B------:R-:W-:Y:S06]  /*1130*/  BAR.SYNC 0x0 ;  /* 0x0000000000007b1d */ /* 0x000fec0000000000 */
[----:B------:R-:W0:Y:S01]  /*1140*/  @!P2 LDS R8, [R10.X4] ;  /* 0x000000000a08a984 */ /* 0x000e220000004800 */
[----:B------:R-:W-:-:S03]  /*1150*/  MOV R9, 0x39e38e39 ;  /* 0x39e38e3900097802 */ /* 0x000fc60000000f00 */
        /* <DEDUP_REMOVED lines=9> */
[----:B0-----:R-:W-:-:S04]  /*11f0*/  FFMA R6, R6, R9, 9.9999997473787516356e-06 ;  /* 0x3727c5ac06067423 */ /* 0x001fc80000000009 */
[----:B------:R0:W1:Y:S03]  /*1200*/  MUFU.RSQ R34, R6 ;  /* 0x0000000600227308 */ /* 0x0000660000001400 */
.L_x_1:
[----:B------:R-:W-:Y:S01]  /*1210*/  LOP3.LUT R33, R24, R3, RZ, 0xfc, !PT ;  /* 0x0000000318217212 */ /* 0x000fe200078efcff */
[----:B0-----:R-:W-:Y:S01]  /*1220*/  CS2R R4, SRZ ;  /* 0x0000000000047805 */ /* 0x001fe2000001ff00 */
[----:B------:R-:W-:Y:S01]  /*1230*/  MOV R16, 0x2 ;  /* 0x0000000200107802 */ /* 0x000fe20000000f00 */
[----:B0-----:R-:W-:Y:S01]  /*1240*/  CS2R R6, SRZ ;  /* 0x0000000000067805 */ /* 0x001fe2000001ff00 */
[----:B------:R-:W-:Y:S01]  /*1250*/  ISETP.GE.U32.AND P1, PT, R33, 0x900, PT ;  /* 0x000009002100780c */ /* 0x000fe20003f26070 */
[C---:B------:R-:W-:Y:S01]  /*1260*/  IMAD R35, R0.reuse, 0x900, R33 ;  /* 0x0000090000237824 */ /* 0x040fe200078e0221 */
[----:B------:R-:W-:Y:S01]  /*1270*/  MOV R32, 0x4 ;  /* 0x0000000400207802 */ /* 0x000fe20000000f00 */
[----:B------:R-:W-:Y:S01]  /*1280*/  CS2R R8, SRZ ;  /* 0x0000000000087805 */ /* 0x000fe2000001ff00 */
[----:B------:R-:W-:Y:S01]  /*1290*/  ISETP.LT.AND P2, PT, R0, 0x4, !P1 ;  /* 0x000000040000780c */ /* 0x000fe20004f41270 */
[----:B------:R-:W-:Y:S01]  /*12a0*/  IMAD.WIDE R16, R35, R16, c[0x0][0x160] ;  /* 0x0000580023107625 */ /* 0x000fe200078e0210 */
[----:B------:R-:W-:-:S03]  /*12b0*/  CS2R R10, SRZ ;  /* 0x00000000000a7805 */ /* 0x000fc6000001ff00 */
[-C--:B------:R-:W-:Y:S01]  /*12c0*/  IMAD.WIDE.U32 R20, R33, R32.reuse, c[0x0][0x168] ;  /* 0x00005a0021147625 */ /* 0x080fe200078e0020 */
[----:B------:R-:W-:Y:S01]  /*12d0*/  CS2R R12, SRZ ;  /* 0x00000000000c7805 */ /* 0x000fe2000001ff00 */
[----:B------:R-:W-:Y:S02]  /*12e0*/  CS2R R14, SRZ ;  /* 0x00000000000e7805 */ /* 0x000fe4000001ff00 */
[----:B------:R-:W-:Y:S01]  /*12f0*/  IMAD.WIDE R22, R35, R32, c[0x0][0x170] ;  /* 0x00005c0023167625 */ /* 0x000fe200078e0220 */
[----:B------:R0:W2:Y:S04]  /*1300*/  @!P1 LDG.E.EL.128 R8, [R20.64] ;  /* 0x0000000414089981 */ /* 0x0000a8000c2e1d00 */
[----:B------:R3:W4:Y:S04]  /*1310*/  @P2 LDG.E.EF.128 R4, [R16.64] ;  /* 0x0000000410042981 */ /* 0x000728000c0e1d00 */
[----:B------:R5:W4:Y:S01]  /*1320*/  @P2 LDG.E.EF.128 R12, [R22.64] ;  /* 0x00000004160c2981 */ /* 0x000b22000c0e1d00 */
[----:B------:R-:W-:-:S04]  /*1330*/  IADD3 R26, P0, R3, R24, RZ ;  /* 0x00000018031a7210 */ /* 0x000fc80007f1e0ff */
[----:B------:R-:W-:Y:S02]  /*1340*/  SHF.L.U32 R30, R26, 0x2, RZ ;  /* 0x000000021a1e7819 */ /* 0x000fe400000006ff */
[----:B---3--:R-:W-:Y:S02]  /*1350*/  IADD3.X R17, RZ, RZ, RZ, P0, !PT ;  /* 0x000000ffff117210 */ /* 0x008fe400007fe4ff */
[----:B0-----:R-:W-:Y:S02]  /*1360*/  LOP3.LUT R21, R24, 0x4, R3, 0xfe, !PT ;  /* 0x0000000418157812 */ /* 0x001fe400078efe03 */
[----:B------:R-:W-:Y:S02]  /*1370*/  SHF.L.U64.HI R26, R26, 0x2, R17 ;  /* 0x000000021a1a7819 */ /* 0x000fe40000010211 */
[----:B------:R-:W-:Y:S01]  /*1380*/  IADD3 R36, P0, R30, c[0x0][0x168], RZ ;  /* 0x00005a001e247a10 */ /* 0x000fe20007f1e0ff */
[----:B------:R-:W-:Y:S01]  /*1390*/  CS2R R16, SRZ ;  /* 0x0000000000107805 */ /* 0x000fe2000001ff00 */
[----:B------:R-:W-:Y:S01]  /*13a0*/  CS2R R18, SRZ ;  /* 0x0000000000127805 */ /* 0x000fe2000001ff00 */
[----:B------:R-:W-:Y:S01]  /*13b0*/  IMAD R29, R0, 0x900, R21 ;  /* 0x00000900001d7824 */ /* 0x000fe200078e0215 */
[----:B------:R-:W-:Y:S01]  /*13c0*/  IADD3.X R37, R26, c[0x0][0x16c], RZ, P0, !PT ;  /* 0x00005b001a257a10 */ /* 0x000fe200007fe4ff */
[----:B------:R-:W-:Y:S01]  /*13d0*/  CS2R R20, SRZ ;  /* 0x0000000000147805 */ /* 0x000fe2000001ff00 */
[----:B-----5:R-:W-:Y:S01]  /*13e0*/  CS2R R22, SRZ ;  /* 0x0000000000167805 */ /* 0x020fe2000001ff00 */
[----:B------:R-:W-:Y:S01]  /*13f0*/  IADD3 R30, P0, R30, c[0x0][0x178], RZ ;  /* 0x00005e001e1e7a10 */ /* 0x000fe20007f1e0ff */
[----:B------:R-:W-:Y:S01]  /*1400*/  IMAD.WIDE R28, R29, R32, c[0x0][0x170] ;  /* 0x00005c001d1c7625 */ /* 0x000fe200078e0220 */
[----:B------:R0:W3:Y:S01]  /*1410*/  @!P1 LDG.E.EL.128 R16, [R36.64+0x10] ;  /* 0x0000100424109981 */ /* 0x0000e2000c2e1d00 */
[----:B------:R-:W-:Y:S01]  /*1420*/  CS2R R24, SRZ ;  /* 0x0000000000187805 */ /* 0x000fe2000001ff00 */
[----:B------:R-:W-:-:S02]  /*1430*/  IADD3.X R31, R26, c[0x0][0x17c], RZ, P0, !PT ;  /* 0x00005f001a1f7a10 */ /* 0x000fc400007fe4ff */
[----:B------:R-:W-:Y:S01]  /*1440*/  CS2R R26, SRZ ;  /* 0x00000000001a7805 */ /* 0x000fe2000001ff00 */
[----:B------:R5:W3:Y:S01]  /*1450*/  @P2 LDG.E.EF.128 R20, [R28.64] ;  /* 0x000000041c142981 */ /* 0x000ae2000c0e1d00 */
[----:B------:R-:W-:-:S04]  /*1460*/  IMAD.WIDE.U32 R32, R33, R32, c[0x0][0x178] ;  /* 0x00005e0021207625 */ /* 0x000fc800078e0020 */
[----:B------:R1:W3:Y:S01]  /*1470*/  @!P1 LDG.E.EL.128 R24, [R30.64+0x10] ;  /* 0x000010041e189981 */ /* 0x0002e2000c2e1d00 */
[----:B-----5:R-:W-:Y:S01]  /*1480*/  CS2R R28, SRZ ;  /* 0x00000000001c7805 */ /* 0x020fe2000001ff00 */
[----:B-1----:R-:W-:-:S06]  /*1490*/  CS2R R30, SRZ ;  /* 0x00000000001e7805 */ /* 0x002fcc000001ff00 */
[----:B------:R1:W5:Y:S01]  /*14a0*/  @!P1 LDG.E.EL.128 R28, [R32.64] ;  /* 0x00000004201c9981 */ /* 0x000362000c2e1d00 */
[----:B------:R-:W-:Y:S01]  /*14b0*/  PLOP3.LUT P0, PT, PT, PT, UP0, 0x80, 0x0 ;  /* 0x000000000000781c */ /* 0x000fe20003f0f008 */
[----:B------:R-:W-:Y:S01]  /*14c0*/  UPLOP3.LUT UP0, UPT, UPT, UPT, UPT, 0x40, 0x0 ;  /* 0x000000000000789c */ /* 0x000fe20003f0e870 */
[----:B--2---:R-:W-:Y:S02]  /*14d0*/  SEL R8, R8, RZ, !P1 ;  /* 0x000000ff08087207 */ /* 0x004fe40004800000 */
[----:B----4-:R-:W-:-:S03]  /*14e0*/  SEL R4, R4, RZ, P2 ;  /* 0x000000ff04047207 */ /* 0x010fc60001000000 */
[----:B------:R-:W-:Y:S02]  /*14f0*/  FADD R8, R8, 1 ;  /* 0x3f80000008087421 */ /* 0x000fe40000000000 */
[----:B0-----:R-:W-:Y:S01]  /*1500*/  IMAD.U32 R37, R4, 0x10000, RZ ;  /* 0x0001000004257824 */ /* 0x001fe200078e00ff */
[----:B------:R-:W-:-:S03]  /*1510*/  SEL R12, R12, RZ, P2 ;  /* 0x000000ff0c0c7207 */ /* 0x000fc60001000000 */
[----:B------:R-:W-:-:S04]  /*1520*/  FMUL R37, R2, R37 ;  /* 0x0000002502257220 */ /* 0x000fc80000400000 */
[----:B------:R-:W-:Y:S01]  /*1530*/  FFMA R37, R37, R8, R12 ;  /* 0x0000000825257223 */ /* 0x000fe2000000000c */
[----:B------:R-:W-:Y:S02]  /*1540*/  SEL R8, R5, RZ, P2 ;  /* 0x000000ff05087207 */ /* 0x000fe40001000000 */
[----:B------:R-:W-:Y:S02]  /*1550*/  SEL R10, R10, RZ, !P1 ;  /* 0x000000ff0a0a7207 */ /* 0x000fe40004800000 */
[----:B------:R-:W-:Y:S02]  /*1560*/  SHF.L.U32 R5, R8, 0x10, RZ ;  /* 0x0000001008057819 */ /* 0x000fe400000006ff */
[----:B------:R-:W-:Y:S01]  /*1570*/  PRMT R4, R4, 0x7632, R4 ;  /* 0x0000763204047816 */ /* 0x000fe20000000004 */
[----:B------:R-:W-:Y:S01]  /*1580*/  FADD R10, R10, 1 ;  /* 0x3f8000000a0a7421 */ /* 0x000fe20000000000 */
[----:B------:R-:W-:Y:S01]  /*1590*/  SEL R14, R14, RZ, P2 ;  /* 0x000000ff0e0e7207 */ /* 0x000fe20001000000 */
[----:B------:R-:W-:Y:S01]  /*15a0*/  FMUL R5, R2, R5 ;  /* 0x0000000502057220 */ /* 0x000fe20000400000 */
[----:B------:R-:W-:-:S02]  /*15b0*/  SEL R9, R9, RZ, !P1 ;  /* 0x000000ff09097207 */ /* 0x000fc40004800000 */
[----:B------:R-:W-:Y:S02]  /*15c0*/  PRMT R8, R8, 0x7632, R8 ;  /* 0x0000763208087816 */ /* 0x000fe40000000008 */
[----:B-1----:R-:W-:Y:S01]  /*15d0*/  SHF.L.U32 R33, R4, 0x10, RZ ;  /* 0x0000001004217819 */ /* 0x002fe200000006ff */
[----:B------:R-:W-:Y:S01]  /*15e0*/  FFMA R5, R5, R10, R14 ;  /* 0x0000000a05057223 */ /* 0x000fe2000000000e */
[----:B------:R-:W-:Y:S01]  /*15f0*/  SEL R13, R13, RZ, P2 ;  /* 0x000000ff0d0d7207 */ /* 0x000fe20001000000 */
[----:B------:R-:W-:Y:S01]  /*1600*/  FADD R9, R9, 1 ;  /* 0x3f80000009097421 */ /* 0x000fe20000000000 */
[----:B------:R-:W-:Y:S01]  /*1610*/  SHF.L.U32 R10, R8, 0x10, RZ ;  /* 0x00000010080a7819 */ /* 0x000fe200000006ff */
[----:B------:R-:W-:Y:S01]  /*1620*/  FMUL R8, R2, R33 ;  /* 0x0000002102087220 */ /* 0x000fe20000400000 */
[----:B------:R-:W-:Y:S02]  /*1630*/  SEL R11, R11, RZ, !P1 ;  /* 0x000000ff0b0b7207 */ /* 0x000fe40004800000 */
[----:B------:R-:W-:-:S02]  /*1640*/  SEL R6, R6, RZ, P2 ;  /* 0x000000ff06067207 */ /* 0x000fc40001000000 */
[----:B------:R-:W-:Y:S01]  /*1650*/  SEL R4, R7, RZ, P2 ;  /* 0x000000ff07047207 */ /* 0x000fe20001000000 */
[----:B------:R-:W-:Y:S01]  /*1660*/  FFMA R7, R8, R9, R13 ;  /* 0x0000000908077223 */ /* 0x000fe2000000000d */
[----:B------:R-:W-:Y:S01]  /*1670*/  SEL R15, R15, RZ, P2 ;  /* 0x000000ff0f0f7207 */ /* 0x000fe20001000000 */
[----:B------:R-:W-:Y:S01]  /*1680*/  FADD R11, R11, 1 ;  /* 0x3f8000000b0b7421 */ /* 0x000fe20000000000 */
[----:B------:R-:W-:Y:S01]  /*1690*/  FMUL R10, R2, R10 ;  /* 0x0000000a020a7220 */ /* 0x000fe20000400000 */
[----:B------:R-:W-:Y:S02]  /*16a0*/  PRMT R8, R6, 0x7632, R8 ;  /* 0x0000763206087816 */ /* 0x000fe40000000008 */
[----:B---3--:R-:W-:Y:S01]  /*16b0*/  SEL R16, R16, RZ, !P1 ;  /* 0x000000ff10107207 */ /* 0x008fe20004800000 */
[----:B------:R-:W-:Y:S01]  /*16c0*/  FFMA R9, R10, R11, R15 ;  /* 0x0000000b0a097223 */ /* 0x000fe2000000000f */
[----:B------:R-:W-:Y:S01]  /*16d0*/  SHF.L.U32 R13, R6, 0x10, RZ ;  /* 0x00000010060d7819 */ /* 0x000fe200000006ff */
[----:B------:R-:W-:Y:S01]  /*16e0*/  IMAD.U32 R15, R8, 0x10000, RZ ;  /* 0x00010000080f7824 */ /* 0x000fe200078e00ff */
[----:B------:R-:W-:-:S02]  /*16f0*/  SEL R17, R17, RZ, !P1 ;  /* 0x000000ff11117207 */ /* 0x000fc40004800000 */
[----:B------:R-:W-:Y:S01]  /*1700*/  PRMT R6, R4, 0x7632, R6 ;  /* 0x0000763204067816 */ /* 0x000fe20000000006 */
[----:B------:R-:W-:Y:S01]  /*1710*/  FMUL R8, R2, R13 ;  /* 0x0000000d02087220 */ /* 0x000fe20000400000 */
[----:B------:R-:W-:Y:S01]  /*1720*/  SEL R11, R20, RZ, P2 ;  /* 0x000000ff140b7207 */ /* 0x000fe20001000000 */
[----:B------:R-:W-:Y:S01]  /*1730*/  FMUL R10, R2, R15 ;  /* 0x0000000f020a7220 */ /* 0x000fe20000400000 */
[----:B------:R-:W-:Y:S01]  /*1740*/  SEL R21, R21, RZ, P2 ;  /* 0x000000ff15157207 */ /* 0x000fe20001000000 */
[----:B------:R-:W-:Y:S01]  /*1750*/  FADD R16, R16, 1 ;  /* 0x3f80000010107421 */ /* 0x000fe20000000000 */
[----:B------:R-:W-:Y:S01]  /*1760*/  SEL R19, R19, RZ, !P1 ;  /* 0x000000ff13137207 */ /* 0x000fe20004800000 */
[----:B------:R-:W-:Y:S01]  /*1770*/  FADD R17, R17, 1 ;  /* 0x3f80000011117421 */ /* 0x000fe20000000000 */
[----:B------:R-:W-:Y:S01]  /*1780*/  SHF.L.U32 R15, R6, 0x10, RZ ;  /* 0x00000010060f7819 */ /* 0x000fe200000006ff */
[----:B------:R-:W-:Y:S01]  /*1790*/  FFMA R11, R8, R16, R11 ;  /* 0x00000010080b7223 */ /* 0x000fe2000000000b */
[----:B------:R-:W-:Y:S01]  /*17a0*/  SEL R25, R25, RZ, !P1 ;  /* 0x000000ff19197207 */ /* 0x000fe20004800000 */
[----:B------:R-:W-:Y:S01]  /*17b0*/  FFMA R21, R10, R17, R21 ;  /* 0x000000110a157223 */ /* 0x000fe20000000015 */
[----:B------:R-:W-:Y:S01]  /*17c0*/  SEL R18, R18, RZ, !P1 ;  /* 0x000000ff12127207 */ /* 0x000fe20004800000 */
[----:B------:R-:W-:Y:S01]  /*17d0*/  FADD R19, R19, 1 ;  /* 0x3f80000013137421 */ /* 0x000fe20000000000 */
[----:B------:R-:W-:-:S02]  /*17e0*/  SEL R23, R23, RZ, P2 ;  /* 0x000000ff17177207 */ /* 0x000fc40001000000 */
[----:B------:R-:W-:Y:S01]  /*17f0*/  SHF.L.U32 R13, R4, 0x10, RZ ;  /* 0x00000010040d7819 */ /* 0x000fe200000006ff */
[----:B------:R-:W-:Y:S01]  /*1800*/  FMUL R4, R2, R15 ;  /* 0x0000000f02047220 */ /* 0x000fe20000400000 */
[----:B------:R-:W-:Y:S01]  /*1810*/  FMUL R6, R34, R11 ;  /* 0x0000000b22067220 */ /* 0x000fe20000400000 */
[----:B------:R-:W-:Y:S01]  /*1820*/  SEL R22, R22, RZ, P2 ;  /* 0x000000ff16167207 */ /* 0x000fe20001000000 */
[----:B------:R-:W-:Y:S01]  /*1830*/  FADD R8, R25, 1 ;  /* 0x3f80000019087421 */ /* 0x000fe20000000000 */
[----:B------:R-:W-:Y:S01]  /*1840*/  FMUL R11, R34, R21 ;  /* 0x00000015220b7220 */ /* 0x000fe20000400000 */
[----:B------:R-:W-:Y:S01]  /*1850*/  SEL R27, R27, RZ, !P1 ;  /* 0x000000ff1b1b7207 */ /* 0x000fe20004800000 */
[----:B------:R-:W-:Y:S01]  /*1860*/  FMUL R13, R2, R13 ;  /* 0x0000000d020d7220 */ /* 0x000fe20000400000 */
[----:B------:R-:W-:Y:S01]  /*1870*/  FADD R18, R18, 1 ;  /* 0x3f80000012127421 */ /* 0x000fe20000000000 */
[----:B------:R-:W-:Y:S01]  /*1880*/  FFMA R19, R4, R19, R23 ;  /* 0x0000001304137223 */ /* 0x000fe20000000017 */
[----:B------:R-:W-:Y:S01]  /*1890*/  SEL R26, R26, RZ, !P1 ;  /* 0x000000ff1a1a7207 */ /* 0x000fe20004800000 */
[----:B------:R-:W-:Y:S01]  /*18a0*/  FMUL R11, R11, R8 ;  /* 0x000000080b0b7220 */ /* 0x000fe20000400000 */
[----:B-----5:R-:W-:Y:S01]  /*18b0*/  SEL R12, R30, RZ, !P1 ;  /* 0x000000ff1e0c7207 */ /* 0x020fe20004800000 */
[----:B------:R-:W-:Y:S01]  /*18c0*/  FFMA R13, R13, R18, R22 ;  /* 0x000000120d0d7223 */ /* 0x000fe20000000016 */
[----:B------:R-:W-:Y:S01]  /*18d0*/  SEL R28, R28, RZ, !P1 ;  /* 0x000000ff1c1c7207 */ /* 0x000fe20004800000 */
[----:B------:R-:W-:Y:S01]  /*18e0*/  FADD R8, R27, 1 ;  /* 0x3f8000001b087421 */ /* 0x000fe20000000000 */
[----:B------:R-:W-:Y:S01]  /*18f0*/  FMUL R19, R34, R19 ;  /* 0x0000001322137220 */ /* 0x000fe20000400000 */
[----:B------:R-:W-:-:S02]  /*1900*/  SEL R10, R29, RZ, !P1 ;  /* 0x000000ff1d0a7207 */ /* 0x000fc40004800000 */
[----:B------:R-:W-:Y:S02]  /*1910*/  SEL R14, R31, RZ, !P1 ;  /* 0x000000ff1f0e7207 */ /* 0x000fe40004800000 */
[----:B------:R-:W-:Y:S01]  /*1920*/  SEL R24, R24, RZ, !P1 ;  /* 0x000000ff18187207 */ /* 0x000fe20004800000 */
[----:B------:R-:W-:Y:S01]  /*1930*/  FADD R17, R26, 1 ;  /* 0x3f8000001a117421 */ /* 0x000fe20000000000 */
[----:B------:R-:W-:Y:S01]  /*1940*/  FMUL R4, R34, R13 ;  /* 0x0000000d22047220 */ /* 0x000fe20000400000 */
[----:B------:R-:W-:Y:S01]  /*1950*/  FMUL R19, R19, R8 ;  /* 0x0000000813137220 */ /* 0x000fe20000400000 */
[----:B------:R-:W-:Y:S01]  /*1960*/  FADD R12, R12, 1 ;  /* 0x3f8000000c0c7421 */ /* 0x000fe20000000000 */
[----:B------:R-:W-:Y:S01]  /*1970*/  FMUL R5, R34, R5 ;  /* 0x0000000522057220 */ /* 0x000fe20000400000 */
[----:B------:R-:W-:Y:S01]  /*1980*/  FADD R8, R28, 1 ;  /* 0x3f8000001c087421 */ /* 0x000fe20000000000 */
[----:B------:R-:W-:Y:S01]  /*1990*/  FADD R10, R10, 1 ;  /* 0x3f8000000a0a7421 */ /* 0x000fe20000000000 */
[C---:B------:R-:W-:Y:S01]  /*19a0*/  FMUL R37, R34.reuse, R37 ;  /* 0x0000002522257220 */ /* 0x040fe20000400000 */
[----:B------:R-:W-:Y:S01]  /*19b0*/  FMUL R7, R34, R7 ;  /* 0x0000000722077220 */ /* 0x000fe20000400000 */
[----:B------:R-:W-:Y:S01]  /*19c0*/  FADD R14, R14, 1 ;  /* 0x3f8000000e0e7421 */ /* 0x000fe20000000000 */
[----:B------:R-:W-:Y:S01]  /*19d0*/  FMUL R9, R34, R9 ;  /* 0x0000000922097220 */ /* 0x000fe20000400000 */
[----:B------:R-:W-:Y:S01]  /*19e0*/  FADD R15, R24, 1 ;  /* 0x3f800000180f7421 */ /* 0x000fe20000000000 */
[----:B------:R-:W-:Y:S01]  /*19f0*/  FMUL R4, R4, R17 ;  /* 0x0000001104047220 */ /* 0x000fe20000400000 */
[----:B------:R-:W-:Y:S01]  /*1a00*/  FMUL R12, R5, R12 ;  /* 0x0000000c050c7220 */ /* 0x000fe20000400000 */
[----:B------:R-:W-:Y:S01]  /*1a10*/  FMUL R8, R37, R8 ;  /* 0x0000000825087220 */ /* 0x000fe20000400000 */
[----:B------:R-:W-:Y:S01]  /*1a20*/  FMUL R5, R7, R10 ;  /* 0x0000000a07057220 */ /* 0x000fe20000400000 */
[----:B------:R-:W-:Y:S01]  /*1a30*/  FMUL R9, R9, R14 ;  /* 0x0000000e09097220 */ /* 0x000fe20000400000 */
[----:B------:R-:W-:Y:S01]  /*1a40*/  FMUL R6, R6, R15 ;  /* 0x0000000f06067220 */ /* 0x000fe20000400000 */
[----:B------:R-:W-:-:S02]  /*1a50*/  MOV R10, 0x2 ;  /* 0x00000002000a7802 */ /* 0x000fc40000000f00 */
[----:B------:R-:W-:Y:S02]  /*1a60*/  F2FP.BF16.F32.PACK_AB R7, R19, R4 ;  /* 0x000000041307723e */ /* 0x000fe400000010ff */
[----:B------:R-:W-:Y:S02]  /*1a70*/  F2FP.BF16.F32.PACK_AB R4, R5, R8 ;  /* 0x000000080504723e */ /* 0x000fe400000010ff */
[----:B------:R-:W-:Y:S01]  /*1a80*/  F2FP.BF16.F32.PACK_AB R5, R9, R12 ;  /* 0x0000000c0905723e */ /* 0x000fe200000010ff */
[----:B------:R-:W-:Y:S01]  /*1a90*/  IMAD.WIDE R8, R35, R10, c[0x0][0x180] ;  /* 0x0000600023087625 */ /* 0x000fe200078e020a */
[----:B------:R-:W-:Y:S02]  /*1aa0*/  F2FP.BF16.F32.PACK_AB R6, R11, R6 ;  /* 0x000000060b06723e */ /* 0x000fe400000010ff */
[----:B------:R-:W-:-:S03]  /*1ab0*/  MOV R24, 0x800 ;  /* 0x0000080000187802 */ /* 0x000fc60000000f00 */
[----:B------:R0:W-:Y:S01]  /*1ac0*/  @P2 STG.E.128 [R8.64], R4 ;  /* 0x0000000408002986 */ /* 0x0001e2000c101d04 */
[----:B------:R-:W-:Y:S05]  /*1ad0*/  @P0 BRA `(.L_x_1) ;  /* 0xfffff73000000947 */ /* 0x000fea000383ffff */
[----:B------:R-:W-:Y:S05]  /*1ae0*/  EXIT ;  /* 0x000000000000794d */ /* 0x000fea0003800000 */
.L_x_2:
[----:B------:R-:W-:-:S00]  /*1af0*/  BRA `(.L_x_2) ;  /* 0xfffffff000007947 */ /* 0x000fc0000383ffff */
[----:B------:R-:W-:-:S00]  /*1b00*/  NOP ;  /* 0x0000000000007918 */ /* 0x000fc00000000000 */
[----:B------:R-:W-:-:S00]  /*1b10*/  NOP ;  /* 0x0000000000007918 */ /* 0x000fc00000000000 */
[----:B------:R-:W-:-:S00]  /*1b20*/  NOP ;  /* 0x0000000000007918 */ /* 0x000fc00000000000 */
[----:B------:R-:W-:-:S00]  /*1b30*/  NOP ;  /* 0x0000000000007918 */ /* 0x000fc00000000000 */
[----:B------:R-:W-:-:S00]  /*1b40*/  NOP ;  /* 0x0000000000007918 */ /* 0x000fc00000000000 */
[----:B------:R-:W-:-:S00]  /*1b50*/  NOP ;  /* 0x0000000000007918 */ /* 0x000fc00000000000 */
[----:B------:R-:W-:-:S00]  /*1b60*/  NOP ;  /* 0x0000000000007918 */ /* 0x000fc00000000000 */
[----:B------:R-:W-:-:S00]  /*1b70*/  NOP ;  /* 0x0000000000007918 */ /* 0x000fc00000000000 */
.L_x_3:


//--------------------- .nv.global.init           --------------------------
	.section	.nv.global.init,"aw",@progbits
.nv.global.init:
	.type		_$_str,@object
	.size		_$_str,(.L_0 - _$_str)
_$_str:
        /*0000*/ 	.byte	0x5f, 0x5f, 0x43, 0x55, 0x44, 0x41, 0x5f, 0x46, 0x54, 0x5a, 0x00
.L_0:


//--------------------- .nv.shared.triton__0d1d2d3d4d56de --------------------------
	.section	.nv.shared.triton__0d1d2d3d4d56de,"aw",@nobits
	.align	16
